//
// Generated by NVIDIA NVVM Compiler
//
// Compiler Build ID: CL-36424714
// Cuda compilation tools, release 13.0, V13.0.88
// Based on NVVM 20.0.0
//

.version 9.0
.target sm_100
.address_size 64

	// .globl	_Z7kernel1Pj

.visible .entry _Z7kernel1Pj(
	.param .u64 .ptr .align 1 _Z7kernel1Pj_param_0
)
{
	.reg .b32 	%r<7>;
	.reg .b64 	%rd<5>;

	ld.param.u64 	%rd1, [_Z7kernel1Pj_param_0];
	cvta.to.global.u64 	%rd2, %rd1;
	mov.u32 	%r1, %ctaid.x;
	mov.u32 	%r2, %ntid.x;
	mov.u32 	%r3, %tid.x;
	mad.lo.s32 	%r4, %r1, %r2, %r3;
	mul.wide.u32 	%rd3, %r4, 4;
	add.s64 	%rd4, %rd2, %rd3;
	ld.global.u32 	%r5, [%rd4];
	not.b32 	%r6, %r5;
	st.global.u32 	[%rd4], %r6;
	ret;

}


// ===== COMPILED SASS (sm_100) =====

	.target	sm_100

	.elftype	@"ET_EXEC"


//--------------------- .note.nv.tkinfo           --------------------------
	.section	.note.nv.tkinfo,"",@"SHT_NOTE"
	.sectionflags	@"SHF_NOTE_NV_TKINFO"
	.tkinfo
        /*0018*/ 	.word	0x00000002
        /*0030*/ 	.string	""
        /*0030*/ 	.string	"ptxas"
        /*0030*/ 	.string	"Cuda compilation tools, release 13.0, V13.0.88"
        /*0030*/ 	.string	"Build cuda_13.0.r13.0/compiler.36424714_0"
        /*0030*/ 	.string	"-arch sm_100 -m 64 "



//--------------------- .note.nv.cuinfo           --------------------------
	.section	.note.nv.cuinfo,"",@"SHT_NOTE"
	.sectionflags	@"SHF_NOTE_NV_CUINFO"
        /*0018*/ 	.short	0x0002
        /*001a*/ 	.short	0x0064
        /*001c*/ 	.short	0x0082
	.zero		2


//--------------------- .nv.info                  --------------------------
	.section	.nv.info,"",@"SHT_CUDA_INFO"
	.align	4


	//----- nvinfo : EIATTR_REGCOUNT
	.align		4
        /*0000*/ 	.byte	0x04, 0x2f
        /*0002*/ 	.short	(.L_1 - .L_0)
	.align		4
.L_0:
        /*0004*/ 	.word	index@(_Z7kernel1Pj)
        /*0008*/ 	.word	0x00000008


	//----- nvinfo : EIATTR_FRAME_SIZE
	.align		4
.L_1:
        /*000c*/ 	.byte	0x04, 0x11
        /*000e*/ 	.short	(.L_3 - .L_2)
	.align		4
.L_2:
        /*0010*/ 	.word	index@(_Z7kernel1Pj)
        /*0014*/ 	.word	0x00000000


	//----- nvinfo : EIATTR_MIN_STACK_SIZE
	.align		4
.L_3:
        /*0018*/ 	.byte	0x04, 0x12
        /*001a*/ 	.short	(.L_5 - .L_4)
	.align		4
.L_4:
        /*001c*/ 	.word	index@(_Z7kernel1Pj)
        /*0020*/ 	.word	0x00000000
.L_5:


//--------------------- .nv.compat                --------------------------
	.section	.nv.compat,"",@"SHT_CUDA_COMPAT_INFO"
	.align	4
        /*0000*/ 	.byte	0x02, 0x09, 0x00, 0x00, 0x02, 0x02, 0x01, 0x00, 0x02, 0x05, 0x05, 0x00, 0x03, 0x07, 0x01, 0x01
        /*0010*/ 	.byte	0x02, 0x03, 0x00, 0x00, 0x02, 0x06, 0x01, 0x00, 0x04, 0x0b, 0x08, 0x00, 0x09, 0x00, 0x00, 0x00
        /*0020*/ 	.byte	0x00, 0x00, 0x00, 0x00


//--------------------- .nv.info._Z7kernel1Pj     --------------------------
	.section	.nv.info._Z7kernel1Pj,"",@"SHT_CUDA_INFO"
	.sectionflags	@""
	.align	4


	//----- nvinfo : EIATTR_CUDA_API_VERSION
	.align		4
        /*0000*/ 	.byte	0x04, 0x37
        /*0002*/ 	.short	(.L_7 - .L_6)
.L_6:
        /*0004*/ 	.word	0x00000082


	//----- nvinfo : EIATTR_KPARAM_INFO
	.align		4
.L_7:
        /*0008*/ 	.byte	0x04, 0x17
        /*000a*/ 	.short	(.L_9 - .L_8)
.L_8:
        /*000c*/ 	.word	0x00000000
        /*0010*/ 	.short	0x0000
        /*0012*/ 	.short	0x0000
        /*0014*/ 	.byte	0x00, 0xf5, 0x21, 0x00


	//----- nvinfo : EIATTR_SPARSE_MMA_MASK
	.align		4
.L_9:
        /*0018*/ 	.byte	0x03, 0x50
        /*001a*/ 	.short	0x0000


	//----- nvinfo : EIATTR_MAXREG_COUNT
	.align		4
        /*001c*/ 	.byte	0x03, 0x1b
        /*001e*/ 	.short	0x00ff


	//----- nvinfo : EIATTR_MERCURY_ISA_VERSION
	.align		4
        /*0020*/ 	.byte	0x03, 0x5f
        /*0022*/ 	.short	0x0101


	//----- nvinfo : EIATTR_VRC_CTA_INIT_COUNT
	.align		4
        /*0024*/ 	.byte	0x02, 0x4a
	.zero		1
	.zero		1


	//----- nvinfo : EIATTR_EXIT_INSTR_OFFSETS
	.align		4
        /*0028*/ 	.byte	0x04, 0x1c
        /*002a*/ 	.short	(.L_11 - .L_10)


	//   ....[0]....
.L_10:
        /*002c*/ 	.word	0x000000b0


	//----- nvinfo : EIATTR_CBANK_PARAM_SIZE
	.align		4
.L_11:
        /*0030*/ 	.byte	0x03, 0x19
        /*0032*/ 	.short	0x0008


	//----- nvinfo : EIATTR_PARAM_CBANK
	.align		4
        /*0034*/ 	.byte	0x04, 0x0a
        /*0036*/ 	.short	(.L_13 - .L_12)
	.align		4
.L_12:
        /*0038*/ 	.word	index@(.nv.constant0._Z7kernel1Pj)
        /*003c*/ 	.short	0x0380
        /*003e*/ 	.short	0x0008


	//----- nvinfo : EIATTR_SW_WAR
	.align		4
.L_13:
        /*0040*/ 	.byte	0x04, 0x36
        /*0042*/ 	.short	(.L_15 - .L_14)
.L_14:
        /*0044*/ 	.word	0x00000008
.L_15:


//--------------------- .nv.callgraph             --------------------------
	.section	.nv.callgraph,"",@"SHT_CUDA_CALLGRAPH"
	.align	4
	.sectionentsize	8
	.align		4
        /*0000*/ 	.word	0x00000000
	.align		4
        /*0004*/ 	.word	0xffffffff
	.align		4
        /*0008*/ 	.word	0x00000000
	.align		4
        /*000c*/ 	.word	0xfffffffe
	.align		4
        /*0010*/ 	.word	0x00000000
	.align		4
        /*0014*/ 	.word	0xfffffffd
	.align		4
        /*0018*/ 	.word	0x00000000
	.align		4
        /*001c*/ 	.word	0xfffffffc


//--------------------- .text._Z7kernel1Pj        --------------------------
	.section	.text._Z7kernel1Pj,"ax",@progbits
	.align	128
        .global         _Z7kernel1Pj
        .type           _Z7kernel1Pj,@function
        .size           _Z7kernel1Pj,(.L_x_1 - _Z7kernel1Pj)
        .other          _Z7kernel1Pj,@"STO_CUDA_ENTRY STV_DEFAULT"
_Z7kernel1Pj:
.text._Z7kernel1Pj:
[----:B------:R-:W-:Y:S01]  /*0000*/  LDC R1, c[0x0][0x37c] ;  /* 0x0000df00ff017b82 */ /* 0x000fe20000000800 */
[----:B------:R-:W0:Y:S07]  /*0010*/  S2R R0, SR_TID.X ;  /* 0x0000000000007919 */ /* 0x000e2e0000002100 */
[----:B------:R-:W0:Y:S01]  /*0020*/  S2UR UR6, SR_CTAID.X ;  /* 0x00000000000679c3 */ /* 0x000e220000002500 */
[----:B------:R-:W1:Y:S07]  /*0030*/  LDCU.64 UR4, c[0x0][0x358] ;  /* 0x00006b00ff0477ac */ /* 0x000e6e0008000a00 */
[----:B------:R-:W0:Y:S08]  /*0040*/  LDC R5, c[0x0][0x360] ;  /* 0x0000d800ff057b82 */ /* 0x000e300000000800 */
[----:B------:R-:W2:Y:S01]  /*0050*/  LDC.64 R2, c[0x0][0x380] ;  /* 0x0000e000ff027b82 */ /* 0x000ea20000000a00 */
[----:B0-----:R-:W-:-:S04]  /*0060*/  IMAD R5, R5, UR6, R0 ;  /* 0x0000000605057c24 */ /* 0x001fc8000f8e0200 */
[----:B--2---:R-:W-:-:S05]  /*0070*/  IMAD.WIDE.U32 R2, R5, 0x4, R2 ;  /* 0x0000000405027825 */ /* 0x004fca00078e0002 */
[----:B-1----:R-:W2:Y:S02]  /*0080*/  LDG.E R0, desc[UR4][R2.64] ;  /* 0x0000000402007981 */ /* 0x002ea4000c1e1900 */
[----:B--2---:R-:W-:-:S05]  /*0090*/  LOP3.LUT R5, RZ, R0, RZ, 0x33, !PT ;  /* 0x00000000ff057212 */ /* 0x004fca00078e33ff */
[----:B------:R-:W-:Y:S01]  /*00a0*/  STG.E desc[UR4][R2.64], R5 ;  /* 0x0000000502007986 */ /* 0x000fe2000c101904 */
[----:B------:R-:W-:Y:S05]  /*00b0*/  EXIT ;  /* 0x000000000000794d */ /* 0x000fea0003800000 */
.L_x_0:
[----:B------:R-:W-:-:S00]  /*00c0*/  BRA `(.L_x_0) ;  /* 0xfffffffc00fc7947 */ /* 0x000fc0000383ffff */
[----:B------:R-:W-:-:S00]  /*00d0*/  NOP ;  /* 0x0000000000007918 */ /* 0x000fc00000000000 */
        /* <DEDUP_REMOVED lines=10> */
.L_x_1:


//--------------------- .nv.shared.reserved.0     --------------------------
	.section	.nv.shared.reserved.0,"aw",@nobits
	.weak		__nv_reservedSMEM_offset_0_alias
	.size		__nv_reservedSMEM_offset_0_alias, 0, 64
	.other		__nv_reservedSMEM_offset_0_alias,@"STO_CUDA_RESERVED_SHARED STV_DEFAULT"
__nv_reservedSMEM_offset_0_alias:
	.zero		0
	.zero		64


//--------------------- .nv.constant0._Z7kernel1Pj --------------------------
	.section	.nv.constant0._Z7kernel1Pj,"a",@progbits
	.sectionflags	@""
	.align	4
.nv.constant0._Z7kernel1Pj:
	.zero		904


//--------------------- SYMBOLS --------------------------

	.type		.nv.reservedSmem.offset0,@object
	.size		.nv.reservedSmem.offset0,0x4
